	.headerflags	@"EF_CUDA_TEXMODE_UNIFIED EF_CUDA_64BIT_ADDRESS EF_CUDA_SM89 EF_CUDA_VIRTUAL_SM(EF_CUDA_SM89)"
	.elftype	@"ET_EXEC"


//--------------------- .nv.info                  --------------------------
	.section	.nv.info,"",@"SHT_CUDA_INFO"
	.align	4


	//----- nvinfo : EIATTR_REGCOUNT
	.align		4
        /*0000*/ 	.byte	0x04, 0x2f
        /*0002*/ 	.short	(.L_1 - .L_0)
	.align		4
.L_0:
        /*0004*/ 	.word	index@(triton__0d1d2de)
        /*0008*/ 	.word	0x00000010


	//----- nvinfo : EIATTR_MAX_STACK_SIZE
	.align		4
.L_1:
        /*000c*/ 	.byte	0x04, 0x23
        /*000e*/ 	.short	(.L_3 - .L_2)
	.align		4
.L_2:
        /*0010*/ 	.word	index@(triton__0d1d2de)
        /*0014*/ 	.word	0x00000000


	//----- nvinfo : EIATTR_MIN_STACK_SIZE
	.align		4
.L_3:
        /*0018*/ 	.byte	0x04, 0x12
        /*001a*/ 	.short	(.L_5 - .L_4)
	.align		4
.L_4:
        /*001c*/ 	.word	index@(triton__0d1d2de)
        /*0020*/ 	.word	0x00000000


	//----- nvinfo : EIATTR_FRAME_SIZE
	.align		4
.L_5:
        /*0024*/ 	.byte	0x04, 0x11
        /*0026*/ 	.short	(.L_7 - .L_6)
	.align		4
.L_6:
        /*0028*/ 	.word	index@(triton__0d1d2de)
        /*002c*/ 	.word	0x00000000
.L_7:


//--------------------- .nv.info.triton__0d1d2de  --------------------------
	.section	.nv.info.triton__0d1d2de,"",@"SHT_CUDA_INFO"
	.align	4


	//----- nvinfo : EIATTR_CUDA_API_VERSION
	.align		4
        /*0000*/ 	.byte	0x04, 0x37
        /*0002*/ 	.short	(.L_9 - .L_8)
.L_8:
        /*0004*/ 	.word	0x0000007b


	//----- nvinfo : EIATTR_PARAM_CBANK
	.align		4
.L_9:
        /*0008*/ 	.byte	0x04, 0x0a
        /*000a*/ 	.short	(.L_11 - .L_10)
	.align		4
.L_10:
        /*000c*/ 	.word	index@(.nv.constant0.triton__0d1d2de)
        /*0010*/ 	.short	0x0160
        /*0012*/ 	.short	0x0014


	//----- nvinfo : EIATTR_CBANK_PARAM_SIZE
	.align		4
.L_11:
        /*0014*/ 	.byte	0x03, 0x19
        /*0016*/ 	.short	0x0014


	//----- nvinfo : EIATTR_KPARAM_INFO
	.align		4
        /*0018*/ 	.byte	0x04, 0x17
        /*001a*/ 	.short	(.L_13 - .L_12)
.L_12:
        /*001c*/ 	.word	0x00000000
        /*0020*/ 	.short	0x0002
        /*0022*/ 	.short	0x0010
        /*0024*/ 	.byte	0x00, 0xf0, 0x11, 0x00


	//----- nvinfo : EIATTR_KPARAM_INFO
	.align		4
.L_13:
        /*0028*/ 	.byte	0x04, 0x17
        /*002a*/ 	.short	(.L_15 - .L_14)
.L_14:
        /*002c*/ 	.word	0x00000000
        /*0030*/ 	.short	0x0001
        /*0032*/ 	.short	0x0008
        /*0034*/ 	.byte	0x00, 0xf0, 0x21, 0x00


	//----- nvinfo : EIATTR_KPARAM_INFO
	.align		4
.L_15:
        /*0038*/ 	.byte	0x04, 0x17
        /*003a*/ 	.short	(.L_17 - .L_16)
.L_16:
        /*003c*/ 	.word	0x00000000
        /*0040*/ 	.short	0x0000
        /*0042*/ 	.short	0x0000
        /*0044*/ 	.byte	0x00, 0xf0, 0x21, 0x00


	//----- nvinfo : EIATTR_MAXREG_COUNT
	.align		4
.L_17:
        /*0048*/ 	.byte	0x03, 0x1b
        /*004a*/ 	.short	0x00ff


	//----- nvinfo : EIATTR_EXIT_INSTR_OFFSETS
	.align		4
        /*004c*/ 	.byte	0x04, 0x1c
        /*004e*/ 	.short	(.L_19 - .L_18)


	//   ....[0]....
.L_18:
        /*0050*/ 	.word	0x000002f0


	//----- nvinfo : EIATTR_MAX_THREADS
	.align		4
.L_19:
        /*0054*/ 	.byte	0x04, 0x05
        /*0056*/ 	.short	(.L_21 - .L_20)
.L_20:
        /*0058*/ 	.word	0x00000080
        /*005c*/ 	.word	0x00000001
        /*0060*/ 	.word	0x00000001
.L_21:


//--------------------- .nv.rel.action            --------------------------
	.section	.nv.rel.action,"",@"SHT_CUDA_RELOCINFO"
	.align	8
	.sectionentsize	8
        /*0000*/ 	.byte	0x73, 0x00, 0x00, 0x00, 0x00, 0x00, 0x00, 0x00, 0x00, 0x00, 0x00, 0x11, 0x25, 0x00, 0x05, 0x36


//--------------------- .nv.constant0.triton__0d1d2de --------------------------
	.section	.nv.constant0.triton__0d1d2de,"a",@progbits
	.align	4
.nv.constant0.triton__0d1d2de:
	.zero		372


//--------------------- .text.triton__0d1d2de     --------------------------
	.section	.text.triton__0d1d2de,"ax",@progbits
	.sectioninfo	@"SHI_REGISTERS=16"
	.align	128
        .global         triton__0d1d2de
        .type           triton__0d1d2de,@function
        .size           triton__0d1d2de,(.L_x_1 - triton__0d1d2de)
        .other          triton__0d1d2de,@"STO_CUDA_ENTRY STV_DEFAULT"
triton__0d1d2de:
.text.triton__0d1d2de:
[----:B------:R-:W-:-:S02]  /*0000*/  IMAD.MOV.U32 R1, RZ, RZ, c[0x0][0x28] ;  /* 0x00000a00ff017624 */ /* 0x000fc400078e00ff */
[----:B------:R-:W0:Y:S01]  /*0010*/  S2R R0, SR_TID.X ;  /* 0x0000000000007919 */ /* 0x000e220000002100 */
[----:B------:R-:W-:Y:S01]  /*0020*/  IMAD.MOV.U32 R13, RZ, RZ, 0x2 ;  /* 0x00000002ff0d7424 */ /* 0x000fe200078e00ff */
[----:B------:R-:W-:Y:S02]  /*0030*/  ULDC.64 UR4, c[0x0][0x118] ;  /* 0x0000460000047ab9 */ /* 0x000fe40000000a00 */
[----:B------:R-:W1:Y:S01]  /*0040*/  S2R R3, SR_CTAID.X ;  /* 0x0000000000037919 */ /* 0x000e620000002500 */
[----:B0-----:R-:W-:-:S05]  /*0050*/  IMAD.SHL.U32 R0, R0, 0x8, RZ ;  /* 0x0000000800007824 */ /* 0x001fca00078e00ff */
[----:B------:R-:W-:-:S05]  /*0060*/  LOP3.LUT R0, R0, 0x3f8, RZ, 0xc0, !PT ;  /* 0x000003f800007812 */ /* 0x000fca00078ec0ff */
[----:B-1----:R-:W-:-:S05]  /*0070*/  IMAD R0, R3, 0x400, R0 ;  /* 0x0000040003007824 */ /* 0x002fca00078e0200 */
[----:B------:R-:W-:-:S04]  /*0080*/  SHF.R.S32.HI R3, RZ, 0x1f, R0 ;  /* 0x0000001fff037819 */ /* 0x000fc80000011400 */
[----:B------:R-:W-:-:S04]  /*0090*/  LEA.HI R3, R3, R0, RZ, 0xc ;  /* 0x0000000003037211 */ /* 0x000fc800078f60ff */
[----:B------:R-:W-:Y:S02]  /*00a0*/  LOP3.LUT R5, R3, 0xf000, RZ, 0xc0, !PT ;  /* 0x0000f00003057812 */ /* 0x000fe400078ec0ff */
[----:B------:R-:W-:-:S03]  /*00b0*/  SHF.R.S32.HI R3, RZ, 0xc, R3 ;  /* 0x0000000cff037819 */ /* 0x000fc60000011403 */
[----:B------:R-:W-:-:S05]  /*00c0*/  IMAD.IADD R5, R0, 0x1, -R5 ;  /* 0x0000000100057824 */ /* 0x000fca00078e0a05 */
[----:B------:R-:W-:-:S04]  /*00d0*/  PRMT R2, R5, 0x9910, RZ ;  /* 0x0000991005027816 */ /* 0x000fc800000000ff */
[----:B------:R-:W-:-:S04]  /*00e0*/  SHF.R.S32.HI R2, RZ, 0xf, R2 ;  /* 0x0000000fff027819 */ /* 0x000fc80000011402 */
[----:B------:R-:W-:-:S04]  /*00f0*/  LOP3.LUT R2, R2, 0xffff, RZ, 0xc0, !PT ;  /* 0x0000ffff02027812 */ /* 0x000fc800078ec0ff */
[----:B------:R-:W-:-:S04]  /*0100*/  LEA.HI R2, R2, R5, RZ, 0x18 ;  /* 0x0000000502027211 */ /* 0x000fc800078fc0ff */
[C---:B------:R-:W-:Y:S02]  /*0110*/  LOP3.LUT R4, R2.reuse, 0xff00, RZ, 0xc0, !PT ;  /* 0x0000ff0002047812 */ /* 0x040fe400078ec0ff */
[----:B------:R-:W-:-:S03]  /*0120*/  PRMT R2, R2, 0x9910, RZ ;  /* 0x0000991002027816 */ /* 0x000fc600000000ff */
[----:B------:R-:W-:Y:S01]  /*0130*/  IMAD.MOV R4, RZ, RZ, -R4 ;  /* 0x000000ffff047224 */ /* 0x000fe200078e0a04 */
[----:B------:R-:W-:-:S04]  /*0140*/  SHF.R.S32.HI R2, RZ, 0x8, R2 ;  /* 0x00000008ff027819 */ /* 0x000fc80000011402 */
[----:B------:R-:W-:Y:S02]  /*0150*/  PRMT R4, R4, 0x7710, RZ ;  /* 0x0000771004047816 */ /* 0x000fe400000000ff */
[----:B------:R-:W-:-:S03]  /*0160*/  LOP3.LUT R2, R2, 0xffff, RZ, 0xc0, !PT ;  /* 0x0000ffff02027812 */ /* 0x000fc600078ec0ff */
[----:B------:R-:W-:-:S05]  /*0170*/  IMAD.IADD R5, R5, 0x1, R4 ;  /* 0x0000000105057824 */ /* 0x000fca00078e0204 */
[----:B------:R-:W-:-:S05]  /*0180*/  PRMT R4, R5, 0x9910, RZ ;  /* 0x0000991005047816 */ /* 0x000fca00000000ff */
[----:B------:R-:W-:-:S04]  /*0190*/  IMAD R3, R3, 0x100, R4 ;  /* 0x0000010003037824 */ /* 0x000fc800078e0204 */
[----:B------:R-:W-:-:S04]  /*01a0*/  IMAD R2, R2, 0x200000, R3 ;  /* 0x0020000002027824 */ /* 0x000fc800078e0203 */
[----:B------:R-:W-:-:S06]  /*01b0*/  IMAD.WIDE R4, R2, R13, c[0x0][0x160] ;  /* 0x0000580002047625 */ /* 0x000fcc00078e020d */
[----:B------:R-:W2:Y:S02]  /*01c0*/  LDG.E.128 R4, [R4.64] ;  /* 0x0000000404047981 */ /* 0x000ea4000c1e1d00 */
[----:B--2---:R-:W-:Y:S01]  /*01d0*/  PRMT R2, R4, 0x7632, R2 ;  /* 0x0000763204027816 */ /* 0x004fe20000000002 */
[----:B------:R-:W-:Y:S01]  /*01e0*/  IMAD.U32 R11, R6, 0x10000, RZ ;  /* 0x00010000060b7824 */ /* 0x000fe200078e00ff */
[C---:B------:R-:W-:Y:S01]  /*01f0*/  PRMT R3, R5.reuse, 0x7632, R3 ;  /* 0x0000763205037816 */ /* 0x040fe20000000003 */
[----:B------:R-:W-:Y:S01]  /*0200*/  IMAD.U32 R9, R4, 0x10000, RZ ;  /* 0x0001000004097824 */ /* 0x000fe200078e00ff */
[----:B------:R-:W-:Y:S01]  /*0210*/  PRMT R8, R6, 0x7632, R8 ;  /* 0x0000763206087816 */ /* 0x000fe20000000008 */
[----:B------:R-:W-:Y:S01]  /*0220*/  IMAD.U32 R10, R5, 0x10000, RZ ;  /* 0x00010000050a7824 */ /* 0x000fe200078e00ff */
[----:B------:R-:W-:Y:S01]  /*0230*/  PRMT R6, R7, 0x7632, R6 ;  /* 0x0000763207067816 */ /* 0x000fe20000000006 */
[----:B------:R-:W-:Y:S02]  /*0240*/  IMAD.U32 R2, R2, 0x10000, RZ ;  /* 0x0001000002027824 */ /* 0x000fe400078e00ff */
[----:B------:R-:W-:-:S02]  /*0250*/  IMAD.U32 R3, R3, 0x10000, RZ ;  /* 0x0001000003037824 */ /* 0x000fc400078e00ff */
[----:B------:R-:W-:Y:S01]  /*0260*/  IMAD.U32 R7, R7, 0x10000, RZ ;  /* 0x0001000007077824 */ /* 0x000fe200078e00ff */
[----:B------:R-:W-:Y:S01]  /*0270*/  F2FP.BF16.F32.PACK_AB R4, R2, R9 ;  /* 0x000000090204723e */ /* 0x000fe200000010ff */
[----:B------:R-:W-:Y:S01]  /*0280*/  IMAD.U32 R8, R8, 0x10000, RZ ;  /* 0x0001000008087824 */ /* 0x000fe200078e00ff */
[----:B------:R-:W-:Y:S01]  /*0290*/  F2FP.BF16.F32.PACK_AB R5, R3, R10 ;  /* 0x0000000a0305723e */ /* 0x000fe200000010ff */
[----:B------:R-:W-:Y:S02]  /*02a0*/  IMAD.U32 R12, R6, 0x10000, RZ ;  /* 0x00010000060c7824 */ /* 0x000fe400078e00ff */
[----:B------:R-:W-:Y:S01]  /*02b0*/  IMAD.WIDE R2, R0, R13, c[0x0][0x168] ;  /* 0x00005a0000027625 */ /* 0x000fe200078e020d */
[----:B------:R-:W-:Y:S02]  /*02c0*/  F2FP.BF16.F32.PACK_AB R6, R8, R11 ;  /* 0x0000000b0806723e */ /* 0x000fe400000010ff */
[----:B------:R-:W-:-:S05]  /*02d0*/  F2FP.BF16.F32.PACK_AB R7, R12, R7 ;  /* 0x000000070c07723e */ /* 0x000fca00000010ff */
[----:B------:R-:W-:Y:S01]  /*02e0*/  STG.E.128 [R2.64], R4 ;  /* 0x0000000402007986 */ /* 0x000fe2000c101d04 */
[----:B------:R-:W-:Y:S05]  /*02f0*/  EXIT ;  /* 0x000000000000794d */ /* 0x000fea0003800000 */
.L_x_0:
[----:B------:R-:W-:-:S00]  /*0300*/  BRA `(.L_x_0) ;  /* 0xfffffff000007947 */ /* 0x000fc0000383ffff */
[----:B------:R-:W-:-:S00]  /*0310*/  NOP ;  /* 0x0000000000007918 */ /* 0x000fc00000000000 */
        /* <DEDUP_REMOVED lines=14> */
.L_x_1:
